//
// Generated by NVIDIA NVVM Compiler
//
// Compiler Build ID: CL-36424714
// Cuda compilation tools, release 13.0, V13.0.88
// Based on NVVM 20.0.0
//

.version 9.0
.target sm_100
.address_size 64

	// .globl	default_function_kernel_1

.visible .entry default_function_kernel_1(
	.param .u64 .ptr .align 1 default_function_kernel_1_param_0,
	.param .u64 .ptr .align 1 default_function_kernel_1_param_1
)
.maxntid 2
{
	.reg .b32 	%r<5>;
	.reg .b32 	%f<5>;
	.reg .b64 	%rd<8>;

	ld.param.u64 	%rd1, [default_function_kernel_1_param_0];
	ld.param.u64 	%rd2, [default_function_kernel_1_param_1];
	cvta.to.global.u64 	%rd3, %rd1;
	cvta.to.global.u64 	%rd4, %rd2;
	mov.u32 	%r1, %ctaid.x;
	shl.b32 	%r2, %r1, 1;
	mov.u32 	%r3, %tid.x;
	or.b32  	%r4, %r2, %r3;
	mul.wide.u32 	%rd5, %r4, 4;
	add.s64 	%rd6, %rd4, %rd5;
	ld.global.nc.f32 	%f1, [%rd6];
	cos.approx.f32 	%f2, %f1;
	add.f32 	%f3, %f1, %f2;
	add.f32 	%f4, %f1, %f3;
	add.s64 	%rd7, %rd3, %rd5;
	st.global.f32 	[%rd7], %f4;
	ret;

}
	// .globl	default_function_kernel
.visible .entry default_function_kernel(
	.param .u64 .ptr .align 1 default_function_kernel_param_0,
	.param .u64 .ptr .align 1 default_function_kernel_param_1
)
.maxntid 32
{
	.reg .pred 	%p<4>;
	.reg .b32 	%r<5>;
	.reg .b32 	%f<25>;
	.reg .b64 	%rd<8>;

	ld.param.u64 	%rd1, [default_function_kernel_param_0];
	ld.param.u64 	%rd2, [default_function_kernel_param_1];
	cvta.to.global.u64 	%rd3, %rd1;
	cvta.to.global.u64 	%rd4, %rd2;
	mov.u32 	%r1, %ctaid.x;
	shl.b32 	%r2, %r1, 5;
	mov.u32 	%r3, %tid.x;
	or.b32  	%r4, %r2, %r3;
	mul.wide.u32 	%rd5, %r4, 4;
	add.s64 	%rd6, %rd4, %rd5;
	ld.global.nc.f32 	%f1, [%rd6];
	cos.approx.f32 	%f2, %f1;
	add.f32 	%f3, %f1, %f2;
	abs.f32 	%f4, %f3;
	fma.rn.f32 	%f5, %f4, 0fBF000000, 0f3F000000;
	rsqrt.approx.ftz.f32 	%f6, %f5;
	mul.f32 	%f7, %f6, %f5;
	mul.f32 	%f8, %f6, 0fBF000000;
	fma.rn.f32 	%f9, %f7, %f8, 0f3F000000;
	fma.rn.f32 	%f10, %f7, %f9, %f7;
	setp.eq.f32 	%p1, %f4, 0f3F800000;
	selp.f32 	%f11, 0f00000000, %f10, %p1;
	setp.gt.f32 	%p2, %f4, 0f3F0F5C29;
	selp.f32 	%f12, %f11, %f4, %p2;
	mul.f32 	%f13, %f12, %f12;
	fma.rn.f32 	%f14, %f13, 0f3D4DD2F7, 0f3C99CA97;
	fma.rn.f32 	%f15, %f14, %f13, 0f3D3F90E8;
	fma.rn.f32 	%f16, %f15, %f13, 0f3D993CCF;
	fma.rn.f32 	%f17, %f16, %f13, 0f3E2AAC04;
	mul.f32 	%f18, %f13, %f17;
	fma.rn.f32 	%f19, %f18, %f12, %f12;
	mul.f32 	%f20, %f19, 0fC0000000;
	fma.rn.f32 	%f21, 0f3F6EE581, 0f3FD774EB, %f20;
	selp.f32 	%f22, %f21, %f19, %p2;
	setp.num.f32 	%p3, %f22, %f22;
	copysign.f32 	%f23, %f3, %f22;
	selp.f32 	%f24, %f23, %f22, %p3;
	add.s64 	%rd7, %rd3, %rd5;
	st.global.f32 	[%rd7], %f24;
	ret;

}
	// .globl	default_function_kernel_2
.visible .entry default_function_kernel_2(
	.param .u64 .ptr .align 1 default_function_kernel_2_param_0,
	.param .u64 .ptr .align 1 default_function_kernel_2_param_1,
	.param .u64 .ptr .align 1 default_function_kernel_2_param_2
)
.maxntid 4
{
	.reg .pred 	%p<4>;
	.reg .b32 	%r<5>;
	.reg .b32 	%f<28>;
	.reg .b64 	%rd<11>;

	ld.param.u64 	%rd1, [default_function_kernel_2_param_0];
	ld.param.u64 	%rd2, [default_function_kernel_2_param_1];
	ld.param.u64 	%rd3, [default_function_kernel_2_param_2];
	cvta.to.global.u64 	%rd4, %rd1;
	cvta.to.global.u64 	%rd5, %rd3;
	cvta.to.global.u64 	%rd6, %rd2;
	mov.u32 	%r1, %ctaid.x;
	shl.b32 	%r2, %r1, 2;
	mov.u32 	%r3, %tid.x;
	or.b32  	%r4, %r2, %r3;
	mul.wide.u32 	%rd7, %r4, 4;
	add.s64 	%rd8, %rd6, %rd7;
	ld.global.nc.f32 	%f1, [%rd8];
	add.s64 	%rd9, %rd5, %rd7;
	ld.global.nc.f32 	%f2, [%rd9];
	add.f32 	%f3, %f1, %f2;
	abs.f32 	%f4, %f3;
	fma.rn.f32 	%f5, %f4, 0fBF000000, 0f3F000000;
	rsqrt.approx.ftz.f32 	%f6, %f5;
	mul.f32 	%f7, %f6, %f5;
	mul.f32 	%f8, %f6, 0fBF000000;
	fma.rn.f32 	%f9, %f7, %f8, 0f3F000000;
	fma.rn.f32 	%f10, %f7, %f9, %f7;
	setp.eq.f32 	%p1, %f4, 0f3F800000;
	selp.f32 	%f11, 0f00000000, %f10, %p1;
	setp.gt.f32 	%p2, %f4, 0f3F0F5C29;
	selp.f32 	%f12, %f11, %f4, %p2;
	copysign.f32 	%f13, %f3, %f12;
	mul.f32 	%f14, %f13, %f13;
	fma.rn.f32 	%f15, %f14, 0f3D10ECEF, 0f3C8B1ABB;
	fma.rn.f32 	%f16, %f15, %f14, 0f3CFC028C;
	fma.rn.f32 	%f17, %f16, %f14, 0f3D372139;
	fma.rn.f32 	%f18, %f17, %f14, 0f3D9993DB;
	fma.rn.f32 	%f19, %f18, %f14, 0f3E2AAAC6;
	mul.f32 	%f20, %f14, %f19;
	fma.rn.f32 	%f21, %f20, %f13, %f13;
	neg.f32 	%f22, %f21;
	selp.f32 	%f23, %f21, %f22, %p2;
	fma.rn.f32 	%f24, 0f3F6EE581, 0f3FD774EB, %f23;
	setp.gt.f32 	%p3, %f3, 0f3F0F5C29;
	selp.f32 	%f25, %f21, %f24, %p3;
	add.f32 	%f26, %f25, %f25;
	selp.f32 	%f27, %f26, %f25, %p2;
	add.s64 	%rd10, %rd4, %rd7;
	st.global.f32 	[%rd10], %f27;
	ret;

}


// ===== COMPILED SASS (sm_100) =====

	.target	sm_100

	.elftype	@"ET_EXEC"


//--------------------- .note.nv.tkinfo           --------------------------
	.section	.note.nv.tkinfo,"",@"SHT_NOTE"
	.sectionflags	@"SHF_NOTE_NV_TKINFO"
	.tkinfo
        /*0018*/ 	.word	0x00000002
        /*0030*/ 	.string	""
        /*0030*/ 	.string	"ptxas"
        /*0030*/ 	.string	"Cuda compilation tools, release 13.0, V13.0.88"
        /*0030*/ 	.string	"Build cuda_13.0.r13.0/compiler.36424714_0"
        /*0030*/ 	.string	"-arch sm_100 -m 64 "



//--------------------- .note.nv.cuinfo           --------------------------
	.section	.note.nv.cuinfo,"",@"SHT_NOTE"
	.sectionflags	@"SHF_NOTE_NV_CUINFO"
        /*0018*/ 	.short	0x0002
        /*001a*/ 	.short	0x0064
        /*001c*/ 	.short	0x0082
	.zero		2


//--------------------- .nv.info                  --------------------------
	.section	.nv.info,"",@"SHT_CUDA_INFO"
	.align	4


	//----- nvinfo : EIATTR_REGCOUNT
	.align		4
        /*0000*/ 	.byte	0x04, 0x2f
        /*0002*/ 	.short	(.L_1 - .L_0)
	.align		4
.L_0:
        /*0004*/ 	.word	index@(default_function_kernel_1)
        /*0008*/ 	.word	0x0000000c


	//----- nvinfo : EIATTR_FRAME_SIZE
	.align		4
.L_1:
        /*000c*/ 	.byte	0x04, 0x11
        /*000e*/ 	.short	(.L_3 - .L_2)
	.align		4
.L_2:
        /*0010*/ 	.word	index@(default_function_kernel_1)
        /*0014*/ 	.word	0x00000000


	//----- nvinfo : EIATTR_REGCOUNT
	.align		4
.L_3:
        /*0018*/ 	.byte	0x04, 0x2f
        /*001a*/ 	.short	(.L_5 - .L_4)
	.align		4
.L_4:
        /*001c*/ 	.word	index@(default_function_kernel)
        /*0020*/ 	.word	0x0000000c


	//----- nvinfo : EIATTR_FRAME_SIZE
	.align		4
.L_5:
        /*0024*/ 	.byte	0x04, 0x11
        /*0026*/ 	.short	(.L_7 - .L_6)
	.align		4
.L_6:
        /*0028*/ 	.word	index@(default_function_kernel)
        /*002c*/ 	.word	0x00000000


	//----- nvinfo : EIATTR_REGCOUNT
	.align		4
.L_7:
        /*0030*/ 	.byte	0x04, 0x2f
        /*0032*/ 	.short	(.L_9 - .L_8)
	.align		4
.L_8:
        /*0034*/ 	.word	index@(default_function_kernel_2)
        /*0038*/ 	.word	0x0000000c


	//----- nvinfo : EIATTR_FRAME_SIZE
	.align		4
.L_9:
        /*003c*/ 	.byte	0x04, 0x11
        /*003e*/ 	.short	(.L_11 - .L_10)
	.align		4
.L_10:
        /*0040*/ 	.word	index@(default_function_kernel_2)
        /*0044*/ 	.word	0x00000000


	//----- nvinfo : EIATTR_MIN_STACK_SIZE
	.align		4
.L_11:
        /*0048*/ 	.byte	0x04, 0x12
        /*004a*/ 	.short	(.L_13 - .L_12)
	.align		4
.L_12:
        /*004c*/ 	.word	index@(default_function_kernel_2)
        /*0050*/ 	.word	0x00000000


	//----- nvinfo : EIATTR_MIN_STACK_SIZE
	.align		4
.L_13:
        /*0054*/ 	.byte	0x04, 0x12
        /*0056*/ 	.short	(.L_15 - .L_14)
	.align		4
.L_14:
        /*0058*/ 	.word	index@(default_function_kernel)
        /*005c*/ 	.word	0x00000000


	//----- nvinfo : EIATTR_MIN_STACK_SIZE
	.align		4
.L_15:
        /*0060*/ 	.byte	0x04, 0x12
        /*0062*/ 	.short	(.L_17 - .L_16)
	.align		4
.L_16:
        /*0064*/ 	.word	index@(default_function_kernel_1)
        /*0068*/ 	.word	0x00000000
.L_17:


//--------------------- .nv.compat                --------------------------
	.section	.nv.compat,"",@"SHT_CUDA_COMPAT_INFO"
	.align	4
        /*0000*/ 	.byte	0x02, 0x09, 0x00, 0x00, 0x02, 0x02, 0x01, 0x00, 0x02, 0x05, 0x05, 0x00, 0x03, 0x07, 0x01, 0x01
        /*0010*/ 	.byte	0x02, 0x03, 0x00, 0x00, 0x02, 0x06, 0x01, 0x00, 0x04, 0x0b, 0x08, 0x00, 0x01, 0x00, 0x00, 0x00
        /*0020*/ 	.byte	0x00, 0x00, 0x00, 0x00


//--------------------- .nv.info.default_function_kernel_2 --------------------------
	.section	.nv.info.default_function_kernel_2,"",@"SHT_CUDA_INFO"
	.sectionflags	@""
	.align	4


	//----- nvinfo : EIATTR_CUDA_API_VERSION
	.align		4
        /*0000*/ 	.byte	0x04, 0x37
        /*0002*/ 	.short	(.L_19 - .L_18)
.L_18:
        /*0004*/ 	.word	0x00000082


	//----- nvinfo : EIATTR_KPARAM_INFO
	.align		4
.L_19:
        /*0008*/ 	.byte	0x04, 0x17
        /*000a*/ 	.short	(.L_21 - .L_20)
.L_20:
        /*000c*/ 	.word	0x00000000
        /*0010*/ 	.short	0x0002
        /*0012*/ 	.short	0x0010
        /*0014*/ 	.byte	0x00, 0xf5, 0x21, 0x00


	//----- nvinfo : EIATTR_KPARAM_INFO
	.align		4
.L_21:
        /*0018*/ 	.byte	0x04, 0x17
        /*001a*/ 	.short	(.L_23 - .L_22)
.L_22:
        /*001c*/ 	.word	0x00000000
        /*0020*/ 	.short	0x0001
        /*0022*/ 	.short	0x0008
        /*0024*/ 	.byte	0x00, 0xf5, 0x21, 0x00


	//----- nvinfo : EIATTR_KPARAM_INFO
	.align		4
.L_23:
        /*0028*/ 	.byte	0x04, 0x17
        /*002a*/ 	.short	(.L_25 - .L_24)
.L_24:
        /*002c*/ 	.word	0x00000000
        /*0030*/ 	.short	0x0000
        /*0032*/ 	.short	0x0000
        /*0034*/ 	.byte	0x00, 0xf5, 0x21, 0x00


	//----- nvinfo : EIATTR_SPARSE_MMA_MASK
	.align		4
.L_25:
        /*0038*/ 	.byte	0x03, 0x50
        /*003a*/ 	.short	0x0000


	//----- nvinfo : EIATTR_MAXREG_COUNT
	.align		4
        /*003c*/ 	.byte	0x03, 0x1b
        /*003e*/ 	.short	0x00ff


	//----- nvinfo : EIATTR_MERCURY_ISA_VERSION
	.align		4
        /*0040*/ 	.byte	0x03, 0x5f
        /*0042*/ 	.short	0x0101


	//----- nvinfo : EIATTR_VRC_CTA_INIT_COUNT
	.align		4
        /*0044*/ 	.byte	0x02, 0x4a
	.zero		1
	.zero		1


	//----- nvinfo : EIATTR_EXIT_INSTR_OFFSETS
	.align		4
        /*0048*/ 	.byte	0x04, 0x1c
        /*004a*/ 	.short	(.L_27 - .L_26)


	//   ....[0]....
.L_26:
        /*004c*/ 	.word	0x000002a0


	//----- nvinfo : EIATTR_MAX_THREADS
	.align		4
.L_27:
        /*0050*/ 	.byte	0x04, 0x05
        /*0052*/ 	.short	(.L_29 - .L_28)
.L_28:
        /*0054*/ 	.word	0x00000004
        /*0058*/ 	.word	0x00000001
        /*005c*/ 	.word	0x00000001


	//----- nvinfo : EIATTR_CBANK_PARAM_SIZE
	.align		4
.L_29:
        /*0060*/ 	.byte	0x03, 0x19
        /*0062*/ 	.short	0x0018


	//----- nvinfo : EIATTR_PARAM_CBANK
	.align		4
        /*0064*/ 	.byte	0x04, 0x0a
        /*0066*/ 	.short	(.L_31 - .L_30)
	.align		4
.L_30:
        /*0068*/ 	.word	index@(.nv.constant0.default_function_kernel_2)
        /*006c*/ 	.short	0x0380
        /*006e*/ 	.short	0x0018


	//----- nvinfo : EIATTR_SW_WAR
	.align		4
.L_31:
        /*0070*/ 	.byte	0x04, 0x36
        /*0072*/ 	.short	(.L_33 - .L_32)
.L_32:
        /*0074*/ 	.word	0x00000008
.L_33:


//--------------------- .nv.info.default_function_kernel --------------------------
	.section	.nv.info.default_function_kernel,"",@"SHT_CUDA_INFO"
	.sectionflags	@""
	.align	4


	//----- nvinfo : EIATTR_CUDA_API_VERSION
	.align		4
        /*0000*/ 	.byte	0x04, 0x37
        /*0002*/ 	.short	(.L_35 - .L_34)
.L_34:
        /*0004*/ 	.word	0x00000082


	//----- nvinfo : EIATTR_KPARAM_INFO
	.align		4
.L_35:
        /*0008*/ 	.byte	0x04, 0x17
        /*000a*/ 	.short	(.L_37 - .L_36)
.L_36:
        /*000c*/ 	.word	0x00000000
        /*0010*/ 	.short	0x0001
        /*0012*/ 	.short	0x0008
        /*0014*/ 	.byte	0x00, 0xf5, 0x21, 0x00


	//----- nvinfo : EIATTR_KPARAM_INFO
	.align		4
.L_37:
        /*0018*/ 	.byte	0x04, 0x17
        /*001a*/ 	.short	(.L_39 - .L_38)
.L_38:
        /*001c*/ 	.word	0x00000000
        /*0020*/ 	.short	0x0000
        /*0022*/ 	.short	0x0000
        /*0024*/ 	.byte	0x00, 0xf5, 0x21, 0x00


	//----- nvinfo : EIATTR_SPARSE_MMA_MASK
	.align		4
.L_39:
        /*0028*/ 	.byte	0x03, 0x50
        /*002a*/ 	.short	0x0000


	//----- nvinfo : EIATTR_MAXREG_COUNT
	.align		4
        /*002c*/ 	.byte	0x03, 0x1b
        /*002e*/ 	.short	0x00ff


	//----- nvinfo : EIATTR_MERCURY_ISA_VERSION
	.align		4
        /*0030*/ 	.byte	0x03, 0x5f
        /*0032*/ 	.short	0x0101


	//----- nvinfo : EIATTR_VRC_CTA_INIT_COUNT
	.align		4
        /*0034*/ 	.byte	0x02, 0x4a
	.zero		1
	.zero		1


	//----- nvinfo : EIATTR_EXIT_INSTR_OFFSETS
	.align		4
        /*0038*/ 	.byte	0x04, 0x1c
        /*003a*/ 	.short	(.L_41 - .L_40)


	//   ....[0]....
.L_40:
        /*003c*/ 	.word	0x00000280


	//----- nvinfo : EIATTR_MAX_THREADS
	.align		4
.L_41:
        /*0040*/ 	.byte	0x04, 0x05
        /*0042*/ 	.short	(.L_43 - .L_42)
.L_42:
        /*0044*/ 	.word	0x00000020
        /*0048*/ 	.word	0x00000001
        /*004c*/ 	.word	0x00000001


	//----- nvinfo : EIATTR_CBANK_PARAM_SIZE
	.align		4
.L_43:
        /*0050*/ 	.byte	0x03, 0x19
        /*0052*/ 	.short	0x0010


	//----- nvinfo : EIATTR_PARAM_CBANK
	.align		4
        /*0054*/ 	.byte	0x04, 0x0a
        /*0056*/ 	.short	(.L_45 - .L_44)
	.align		4
.L_44:
        /*0058*/ 	.word	index@(.nv.constant0.default_function_kernel)
        /*005c*/ 	.short	0x0380
        /*005e*/ 	.short	0x0010


	//----- nvinfo : EIATTR_SW_WAR
	.align		4
.L_45:
        /*0060*/ 	.byte	0x04, 0x36
        /*0062*/ 	.short	(.L_47 - .L_46)
.L_46:
        /*0064*/ 	.word	0x00000008
.L_47:


//--------------------- .nv.info.default_function_kernel_1 --------------------------
	.section	.nv.info.default_function_kernel_1,"",@"SHT_CUDA_INFO"
	.sectionflags	@""
	.align	4


	//----- nvinfo : EIATTR_CUDA_API_VERSION
	.align		4
        /*0000*/ 	.byte	0x04, 0x37
        /*0002*/ 	.short	(.L_49 - .L_48)
.L_48:
        /*0004*/ 	.word	0x00000082


	//----- nvinfo : EIATTR_KPARAM_INFO
	.align		4
.L_49:
        /*0008*/ 	.byte	0x04, 0x17
        /*000a*/ 	.short	(.L_51 - .L_50)
.L_50:
        /*000c*/ 	.word	0x00000000
        /*0010*/ 	.short	0x0001
        /*0012*/ 	.short	0x0008
        /*0014*/ 	.byte	0x00, 0xf5, 0x21, 0x00


	//----- nvinfo : EIATTR_KPARAM_INFO
	.align		4
.L_51:
        /*0018*/ 	.byte	0x04, 0x17
        /*001a*/ 	.short	(.L_53 - .L_52)
.L_52:
        /*001c*/ 	.word	0x00000000
        /*0020*/ 	.short	0x0000
        /*0022*/ 	.short	0x0000
        /*0024*/ 	.byte	0x00, 0xf5, 0x21, 0x00


	//----- nvinfo : EIATTR_SPARSE_MMA_MASK
	.align		4
.L_53:
        /*0028*/ 	.byte	0x03, 0x50
        /*002a*/ 	.short	0x0000


	//----- nvinfo : EIATTR_MAXREG_COUNT
	.align		4
        /*002c*/ 	.byte	0x03, 0x1b
        /*002e*/ 	.short	0x00ff


	//----- nvinfo : EIATTR_MERCURY_ISA_VERSION
	.align		4
        /*0030*/ 	.byte	0x03, 0x5f
        /*0032*/ 	.short	0x0101


	//----- nvinfo : EIATTR_VRC_CTA_INIT_COUNT
	.align		4
        /*0034*/ 	.byte	0x02, 0x4a
	.zero		1
	.zero		1


	//----- nvinfo : EIATTR_EXIT_INSTR_OFFSETS
	.align		4
        /*0038*/ 	.byte	0x04, 0x1c
        /*003a*/ 	.short	(.L_55 - .L_54)


	//   ....[0]....
.L_54:
        /*003c*/ 	.word	0x00000100


	//----- nvinfo : EIATTR_MAX_THREADS
	.align		4
.L_55:
        /*0040*/ 	.byte	0x04, 0x05
        /*0042*/ 	.short	(.L_57 - .L_56)
.L_56:
        /*0044*/ 	.word	0x00000002
        /*0048*/ 	.word	0x00000001
        /*004c*/ 	.word	0x00000001


	//----- nvinfo : EIATTR_CBANK_PARAM_SIZE
	.align		4
.L_57:
        /*0050*/ 	.byte	0x03, 0x19
        /*0052*/ 	.short	0x0010


	//----- nvinfo : EIATTR_PARAM_CBANK
	.align		4
        /*0054*/ 	.byte	0x04, 0x0a
        /*0056*/ 	.short	(.L_59 - .L_58)
	.align		4
.L_58:
        /*0058*/ 	.word	index@(.nv.constant0.default_function_kernel_1)
        /*005c*/ 	.short	0x0380
        /*005e*/ 	.short	0x0010


	//----- nvinfo : EIATTR_SW_WAR
	.align		4
.L_59:
        /*0060*/ 	.byte	0x04, 0x36
        /*0062*/ 	.short	(.L_61 - .L_60)
.L_60:
        /*0064*/ 	.word	0x00000008
.L_61:


//--------------------- .nv.callgraph             --------------------------
	.section	.nv.callgraph,"",@"SHT_CUDA_CALLGRAPH"
	.align	4
	.sectionentsize	8
	.align		4
        /*0000*/ 	.word	0x00000000
	.align		4
        /*0004*/ 	.word	0xffffffff
	.align		4
        /*0008*/ 	.word	0x00000000
	.align		4
        /*000c*/ 	.word	0xfffffffe
	.align		4
        /*0010*/ 	.word	0x00000000
	.align		4
        /*0014*/ 	.word	0xfffffffd
	.align		4
        /*0018*/ 	.word	0x00000000
	.align		4
        /*001c*/ 	.word	0xfffffffc


//--------------------- .text.default_function_kernel_2 --------------------------
	.section	.text.default_function_kernel_2,"ax",@progbits
	.align	128
        .global         default_function_kernel_2
        .type           default_function_kernel_2,@function
        .size           default_function_kernel_2,(.L_x_3 - default_function_kernel_2)
        .other          default_function_kernel_2,@"STO_CUDA_ENTRY STV_DEFAULT"
default_function_kernel_2:
.text.default_function_kernel_2:
[----:B------:R-:W-:Y:S01]  /*0000*/  LDC R1, c[0x0][0x37c] ;  /* 0x0000df00ff017b82 */ /* 0x000fe20000000800 */
[----:B------:R-:W0:Y:S07]  /*0010*/  S2R R7, SR_TID.X ;  /* 0x0000000000077919 */ /* 0x000e2e0000002100 */
[----:B------:R-:W1:Y:S01]  /*0020*/  S2UR UR4, SR_CTAID.X ;  /* 0x00000000000479c3 */ /* 0x000e620000002500 */
[----:B------:R-:W2:Y:S07]  /*0030*/  LDCU.64 UR6, c[0x0][0x358] ;  /* 0x00006b00ff0677ac */ /* 0x000eae0008000a00 */
[----:B------:R-:W3:Y:S08]  /*0040*/  LDC.64 R2, c[0x0][0x388] ;  /* 0x0000e200ff027b82 */ /* 0x000ef00000000a00 */
[----:B------:R-:W4:Y:S01]  /*0050*/  LDC.64 R4, c[0x0][0x390] ;  /* 0x0000e400ff047b82 */ /* 0x000f220000000a00 */
[----:B-1----:R-:W-:-:S06]  /*0060*/  USHF.L.U32 UR4, UR4, 0x2, URZ ;  /* 0x0000000204047899 */ /* 0x002fcc00080006ff */
[----:B0-----:R-:W-:-:S05]  /*0070*/  LOP3.LUT R7, R7, UR4, RZ, 0xfc, !PT ;  /* 0x0000000407077c12 */ /* 0x001fca000f8efcff */
[----:B---3--:R-:W-:-:S04]  /*0080*/  IMAD.WIDE.U32 R2, R7, 0x4, R2 ;  /* 0x0000000407027825 */ /* 0x008fc800078e0002 */
[----:B----4-:R-:W-:Y:S02]  /*0090*/  IMAD.WIDE.U32 R4, R7, 0x4, R4 ;  /* 0x0000000407047825 */ /* 0x010fe400078e0004 */
[----:B--2---:R0:W2:Y:S04]  /*00a0*/  LDG.E.CONSTANT R2, desc[UR6][R2.64] ;  /* 0x0000000602027981 */ /* 0x0040a8000c1e9900 */
[----:B------:R-:W2:Y:S01]  /*00b0*/  LDG.E.CONSTANT R5, desc[UR6][R4.64] ;  /* 0x0000000604057981 */ /* 0x000ea2000c1e9900 */
[----:B------:R-:W-:Y:S01]  /*00c0*/  HFMA2 R9, -RZ, RZ, 1.75, 0 ;  /* 0x3f000000ff097431 */ /* 0x000fe200000001ff */
[----:B0-----:R-:W-:Y:S01]  /*00d0*/  MOV R3, 0x3d10ecef ;  /* 0x3d10ecef00037802 */ /* 0x001fe20000000f00 */
[----:B--2---:R-:W-:-:S04]  /*00e0*/  FADD R0, R2, R5 ;  /* 0x0000000502007221 */ /* 0x004fc80000000000 */
[C---:B------:R-:W-:Y:S01]  /*00f0*/  FFMA R6, |R0|.reuse, -R9, 0.5 ;  /* 0x3f00000000067423 */ /* 0x040fe20000000a09 */
[C---:B------:R-:W-:Y:S02]  /*0100*/  FSETP.NEU.AND P1, PT, |R0|.reuse, 1, PT ;  /* 0x3f8000000000780b */ /* 0x040fe40003f2d200 */
[----:B------:R-:W-:Y:S01]  /*0110*/  FSETP.GT.AND P0, PT, |R0|, 0.56000000238418579102, PT ;  /* 0x3f0f5c290000780b */ /* 0x000fe20003f04200 */
[----:B------:R-:W0:Y:S02]  /*0120*/  MUFU.RSQ R9, R6 ;  /* 0x0000000600097308 */ /* 0x000e240000001400 */
[----:B0-----:R-:W-:Y:S01]  /*0130*/  FMUL R8, R6, R9 ;  /* 0x0000000906087220 */ /* 0x001fe20000400000 */
[----:B------:R-:W-:-:S04]  /*0140*/  FMUL R9, R9, -0.5 ;  /* 0xbf00000009097820 */ /* 0x000fc80000400000 */
[----:B------:R-:W-:-:S04]  /*0150*/  FFMA R9, R8, R9, 0.5 ;  /* 0x3f00000008097423 */ /* 0x000fc80000000009 */
[----:B------:R-:W-:-:S05]  /*0160*/  FFMA R9, R8, R9, R8 ;  /* 0x0000000908097223 */ /* 0x000fca0000000008 */
[----:B------:R-:W-:Y:S02]  /*0170*/  FSEL R9, R9, RZ, P1 ;  /* 0x000000ff09097208 */ /* 0x000fe40000800000 */
[----:B------:R-:W-:Y:S02]  /*0180*/  FSETP.GT.AND P1, PT, R0, 0.56000000238418579102, PT ;  /* 0x3f0f5c290000780b */ /* 0x000fe40003f24000 */
[----:B------:R-:W-:-:S04]  /*0190*/  FSEL R9, R9, |R0|, P0 ;  /* 0x4000000009097208 */ /* 0x000fc80000000000 */
[----:B------:R-:W-:-:S05]  /*01a0*/  LOP3.LUT R9, R9, 0x80000000, R0, 0xb8, !PT ;  /* 0x8000000009097812 */ /* 0x000fca00078eb800 */
[----:B------:R-:W-:-:S04]  /*01b0*/  FMUL R4, R9, R9 ;  /* 0x0000000909047220 */ /* 0x000fc80000400000 */
[----:B------:R-:W-:-:S04]  /*01c0*/  FFMA R3, R4, R3, 0.016980519518256187439 ;  /* 0x3c8b1abb04037423 */ /* 0x000fc80000000003 */
[----:B------:R-:W-:-:S04]  /*01d0*/  FFMA R3, R4, R3, 0.030762933194637298584 ;  /* 0x3cfc028c04037423 */ /* 0x000fc80000000003 */
[----:B------:R-:W-:-:S04]  /*01e0*/  FFMA R3, R4, R3, 0.044709417968988418579 ;  /* 0x3d37213904037423 */ /* 0x000fc80000000003 */
[C---:B------:R-:W-:Y:S02]  /*01f0*/  FFMA R5, R4.reuse, R3, 0.074989043176174163818 ;  /* 0x3d9993db04057423 */ /* 0x040fe40000000003 */
[----:B------:R-:W0:Y:S02]  /*0200*/  LDC.64 R2, c[0x0][0x380] ;  /* 0x0000e000ff027b82 */ /* 0x000e240000000a00 */
[----:B------:R-:W-:-:S04]  /*0210*/  FFMA R5, R4, R5, 0.16666707396507263184 ;  /* 0x3e2aaac604057423 */ /* 0x000fc80000000005 */
[----:B------:R-:W-:Y:S01]  /*0220*/  FMUL R4, R4, R5 ;  /* 0x0000000504047220 */ /* 0x000fe20000400000 */
[----:B------:R-:W-:-:S03]  /*0230*/  HFMA2 R5, -RZ, RZ, 1.9599609375, 20144 ;  /* 0x3fd774ebff057431 */ /* 0x000fc600000001ff */
[----:B------:R-:W-:-:S05]  /*0240*/  FFMA R9, R9, R4, R9 ;  /* 0x0000000409097223 */ /* 0x000fca0000000009 */
[----:B------:R-:W-:-:S05]  /*0250*/  FSEL R0, R9, -R9, P0 ;  /* 0x8000000909007208 */ /* 0x000fca0000000000 */
[----:B------:R-:W-:Y:S01]  /*0260*/  @!P1 FFMA R9, R5, 0.93318945169448852539, R0 ;  /* 0x3f6ee58105099823 */ /* 0x000fe20000000000 */
[----:B0-----:R-:W-:-:S04]  /*0270*/  IMAD.WIDE.U32 R2, R7, 0x4, R2 ;  /* 0x0000000407027825 */ /* 0x001fc800078e0002 */
[----:B------:R-:W-:-:S05]  /*0280*/  @P0 FADD R9, R9, R9 ;  /* 0x0000000909090221 */ /* 0x000fca0000000000 */
[----:B------:R-:W-:Y:S01]  /*0290*/  STG.E desc[UR6][R2.64], R9 ;  /* 0x0000000902007986 */ /* 0x000fe2000c101906 */
[----:B------:R-:W-:Y:S05]  /*02a0*/  EXIT ;  /* 0x000000000000794d */ /* 0x000fea0003800000 */
.L_x_0:
[----:B------:R-:W-:-:S00]  /*02b0*/  BRA `(.L_x_0) ;  /* 0xfffffffc00fc7947 */ /* 0x000fc0000383ffff */
[----:B------:R-:W-:-:S00]  /*02c0*/  NOP ;  /* 0x0000000000007918 */ /* 0x000fc00000000000 */
        /* <DEDUP_REMOVED lines=11> */
.L_x_3:


//--------------------- .text.default_function_kernel --------------------------
	.section	.text.default_function_kernel,"ax",@progbits
	.align	128
        .global         default_function_kernel
        .type           default_function_kernel,@function
        .size           default_function_kernel,(.L_x_4 - default_function_kernel)
        .other          default_function_kernel,@"STO_CUDA_ENTRY STV_DEFAULT"
default_function_kernel:
.text.default_function_kernel:
[----:B------:R-:W-:Y:S01]  /*0000*/  LDC R1, c[0x0][0x37c] ;  /* 0x0000df00ff017b82 */ /* 0x000fe20000000800 */
[----:B------:R-:W0:Y:S07]  /*0010*/  S2R R5, SR_TID.X ;  /* 0x0000000000057919 */ /* 0x000e2e0000002100 */
[----:B------:R-:W1:Y:S01]  /*0020*/  S2UR UR4, SR_CTAID.X ;  /* 0x00000000000479c3 */ /* 0x000e620000002500 */
[----:B------:R-:W2:Y:S07]  /*0030*/  LDCU.64 UR6, c[0x0][0x358] ;  /* 0x00006b00ff0677ac */ /* 0x000eae0008000a00 */
[----:B------:R-:W3:Y:S01]  /*0040*/  LDC.64 R2, c[0x0][0x388] ;  /* 0x0000e200ff027b82 */ /* 0x000ee20000000a00 */
[----:B-1----:R-:W-:-:S06]  /*0050*/  USHF.L.U32 UR4, UR4, 0x5, URZ ;  /* 0x0000000504047899 */ /* 0x002fcc00080006ff */
[----:B0-----:R-:W-:-:S05]  /*0060*/  LOP3.LUT R5, R5, UR4, RZ, 0xfc, !PT ;  /* 0x0000000405057c12 */ /* 0x001fca000f8efcff */
[----:B---3--:R-:W-:-:S06]  /*0070*/  IMAD.WIDE.U32 R2, R5, 0x4, R2 ;  /* 0x0000000405027825 */ /* 0x008fcc00078e0002 */
[----:B--2---:R0:W2:Y:S01]  /*0080*/  LDG.E.CONSTANT R2, desc[UR6][R2.64] ;  /* 0x0000000602027981 */ /* 0x0040a2000c1e9900 */
[----:B------:R-:W-:Y:S01]  /*0090*/  HFMA2 R0, -RZ, RZ, 1.75, 0 ;  /* 0x3f000000ff007431 */ /* 0x000fe200000001ff */
[----:B0-----:R-:W-:Y:S01]  /*00a0*/  MOV R3, 0x3d4dd2f7 ;  /* 0x3d4dd2f700037802 */ /* 0x001fe20000000f00 */
[----:B--2---:R-:W-:-:S04]  /*00b0*/  FMUL.RZ R6, R2, 0.15915493667125701904 ;  /* 0x3e22f98302067820 */ /* 0x004fc8000040c000 */
[----:B------:R-:W0:Y:S02]  /*00c0*/  MUFU.COS R7, R6 ;  /* 0x0000000600077308 */ /* 0x000e240000000000 */
[----:B0-----:R-:W-:-:S04]  /*00d0*/  FADD R7, R2, R7 ;  /* 0x0000000702077221 */ /* 0x001fc80000000000 */
        /* <DEDUP_REMOVED lines=8> */
[----:B------:R-:W-:-:S04]  /*0160*/  FSEL R2, R9, RZ, P1 ;  /* 0x000000ff09027208 */ /* 0x000fc80000800000 */
[----:B------:R-:W-:-:S05]  /*0170*/  FSEL R4, R2, |R7|, P0 ;  /* 0x4000000702047208 */ /* 0x000fca0000000000 */
[----:B------:R-:W-:-:S04]  /*0180*/  FMUL R6, R4, R4 ;  /* 0x0000000404067220 */ /* 0x000fc80000400000 */
[----:B------:R-:W-:-:S04]  /*0190*/  FFMA R3, R6, R3, 0.018773360177874565125 ;  /* 0x3c99ca9706037423 */ /* 0x000fc80000000003 */
[----:B------:R-:W-:-:S04]  /*01a0*/  FFMA R3, R6, R3, 0.046769052743911743164 ;  /* 0x3d3f90e806037423 */ /* 0x000fc80000000003 */
[----:B------:R-:W-:-:S04]  /*01b0*/  FFMA R3, R6, R3, 0.074823014438152313232 ;  /* 0x3d993ccf06037423 */ /* 0x000fc80000000003 */
[C---:B------:R-:W-:Y:S02]  /*01c0*/  FFMA R9, R6.reuse, R3, 0.16667181253433227539 ;  /* 0x3e2aac0406097423 */ /* 0x040fe40000000003 */
[----:B------:R-:W0:Y:S02]  /*01d0*/  LDC.64 R2, c[0x0][0x380] ;  /* 0x0000e000ff027b82 */ /* 0x000e240000000a00 */
[----:B------:R-:W-:-:S04]  /*01e0*/  FMUL R9, R6, R9 ;  /* 0x0000000906097220 */ /* 0x000fc80000400000 */
[----:B------:R-:W-:Y:S01]  /*01f0*/  FFMA R4, R4, R9, R4 ;  /* 0x0000000904047223 */ /* 0x000fe20000000004 */
[----:B------:R-:W-:-:S03]  /*0200*/  HFMA2 R9, -RZ, RZ, 1.9599609375, 20144 ;  /* 0x3fd774ebff097431 */ /* 0x000fc600000001ff */
[----:B------:R-:W-:-:S04]  /*0210*/  FMUL R0, R4, -2 ;  /* 0xc000000004007820 */ /* 0x000fc80000400000 */
[----:B------:R-:W-:-:S05]  /*0220*/  @P0 FFMA R4, R9, 0.93318945169448852539, R0 ;  /* 0x3f6ee58109040823 */ /* 0x000fca0000000000 */
[C---:B------:R-:W-:Y:S02]  /*0230*/  FSETP.NAN.AND P0, PT, R4.reuse, R4, PT ;  /* 0x000000040400720b */ /* 0x040fe40003f08000 */
[----:B------:R-:W-:Y:S01]  /*0240*/  LOP3.LUT R7, R4, 0x80000000, R7, 0xb8, !PT ;  /* 0x8000000004077812 */ /* 0x000fe200078eb807 */
[----:B0-----:R-:W-:-:S03]  /*0250*/  IMAD.WIDE.U32 R2, R5, 0x4, R2 ;  /* 0x0000000405027825 */ /* 0x001fc600078e0002 */
[----:B------:R-:W-:-:S05]  /*0260*/  FSEL R7, R7, R4, !P0 ;  /* 0x0000000407077208 */ /* 0x000fca0004000000 */
[----:B------:R-:W-:Y:S01]  /*0270*/  STG.E desc[UR6][R2.64], R7 ;  /* 0x0000000702007986 */ /* 0x000fe2000c101906 */
[----:B------:R-:W-:Y:S05]  /*0280*/  EXIT ;  /* 0x000000000000794d */ /* 0x000fea0003800000 */
.L_x_1:
        /* <DEDUP_REMOVED lines=15> */
.L_x_4:


//--------------------- .text.default_function_kernel_1 --------------------------
	.section	.text.default_function_kernel_1,"ax",@progbits
	.align	128
        .global         default_function_kernel_1
        .type           default_function_kernel_1,@function
        .size           default_function_kernel_1,(.L_x_5 - default_function_kernel_1)
        .other          default_function_kernel_1,@"STO_CUDA_ENTRY STV_DEFAULT"
default_function_kernel_1:
.text.default_function_kernel_1:
        /* <DEDUP_REMOVED lines=8> */
[----:B---3--:R-:W-:-:S06]  /*0080*/  IMAD.WIDE.U32 R2, R7, 0x4, R2 ;  /* 0x0000000407027825 */ /* 0x008fcc00078e0002 */
[----:B--2---:R-:W2:Y:S01]  /*0090*/  LDG.E.CONSTANT R2, desc[UR6][R2.64] ;  /* 0x0000000602027981 */ /* 0x004ea2000c1e9900 */
[----:B----4-:R-:W-:-:S04]  /*00a0*/  IMAD.WIDE.U32 R4, R7, 0x4, R4 ;  /* 0x0000000407047825 */ /* 0x010fc800078e0004 */
[----:B--2---:R-:W-:-:S04]  /*00b0*/  FMUL.RZ R0, R2, 0.15915493667125701904 ;  /* 0x3e22f98302007820 */ /* 0x004fc8000040c000 */
[----:B------:R-:W0:Y:S02]  /*00c0*/  MUFU.COS R9, R0 ;  /* 0x0000000000097308 */ /* 0x000e240000000000 */
[----:B0-----:R-:W-:-:S04]  /*00d0*/  FADD R9, R2, R9 ;  /* 0x0000000902097221 */ /* 0x001fc80000000000 */
[----:B------:R-:W-:-:S05]  /*00e0*/  FADD R9, R2, R9 ;  /* 0x0000000902097221 */ /* 0x000fca0000000000 */
[----:B------:R-:W-:Y:S01]  /*00f0*/  STG.E desc[UR6][R4.64], R9 ;  /* 0x0000000904007986 */ /* 0x000fe2000c101906 */
[----:B------:R-:W-:Y:S05]  /*0100*/  EXIT ;  /* 0x000000000000794d */ /* 0x000fea0003800000 */
.L_x_2:
        /* <DEDUP_REMOVED lines=15> */
.L_x_5:


//--------------------- .nv.shared.reserved.0     --------------------------
	.section	.nv.shared.reserved.0,"aw",@nobits
	.weak		__nv_reservedSMEM_offset_0_alias
	.size		__nv_reservedSMEM_offset_0_alias, 0, 64
	.other		__nv_reservedSMEM_offset_0_alias,@"STO_CUDA_RESERVED_SHARED STV_DEFAULT"
__nv_reservedSMEM_offset_0_alias:
	.zero		0
	.zero		64


//--------------------- .nv.constant0.default_function_kernel_2 --------------------------
	.section	.nv.constant0.default_function_kernel_2,"a",@progbits
	.sectionflags	@""
	.align	4
.nv.constant0.default_function_kernel_2:
	.zero		920


//--------------------- .nv.constant0.default_function_kernel --------------------------
	.section	.nv.constant0.default_function_kernel,"a",@progbits
	.sectionflags	@""
	.align	4
.nv.constant0.default_function_kernel:
	.zero		912


//--------------------- .nv.constant0.default_function_kernel_1 --------------------------
	.section	.nv.constant0.default_function_kernel_1,"a",@progbits
	.sectionflags	@""
	.align	4
.nv.constant0.default_function_kernel_1:
	.zero		912


//--------------------- SYMBOLS --------------------------

	.type		.nv.reservedSmem.offset0,@object
	.size		.nv.reservedSmem.offset0,0x4
